	.headerflags	@"EF_CUDA_TEXMODE_UNIFIED EF_CUDA_64BIT_ADDRESS EF_CUDA_ACCELERATORS EF_CUDA_SM90 EF_CUDA_VIRTUAL_SM(EF_CUDA_SM90)"
	.elftype	@"ET_EXEC"


//--------------------- .nv.info                  --------------------------
	.section	.nv.info,"",@"SHT_CUDA_INFO"
	.align	4


	//----- nvinfo : EIATTR_REGCOUNT
	.align		4
        /*0000*/ 	.byte	0x04, 0x2f
        /*0002*/ 	.short	(.L_3 - .L_2)
	.align		4
.L_2:
        /*0004*/ 	.word	index@(triton_poi_fused__native_batch_norm_legit_no_training_add_relu_8)
        /*0008*/ 	.word	0x00000020


	//----- nvinfo : EIATTR_MIN_STACK_SIZE
	.align		4
.L_3:
        /*000c*/ 	.byte	0x04, 0x12
        /*000e*/ 	.short	(.L_5 - .L_4)
	.align		4
.L_4:
        /*0010*/ 	.word	index@(triton_poi_fused__native_batch_norm_legit_no_training_add_relu_8)
        /*0014*/ 	.word	0x00000000


	//----- nvinfo : EIATTR_FRAME_SIZE
	.align		4
.L_5:
        /*0018*/ 	.byte	0x04, 0x11
        /*001a*/ 	.short	(.L_7 - .L_6)
	.align		4
.L_6:
        /*001c*/ 	.word	index@(triton_poi_fused__native_batch_norm_legit_no_training_add_relu_8)
        /*0020*/ 	.word	0x00000000


	//----- nvinfo : EIATTR_MIN_STACK_SIZE
	.align		4
.L_7:
        /*0024*/ 	.byte	0x04, 0x12
        /*0026*/ 	.short	(.L_9 - .L_8)
	.align		4
.L_8:
        /*0028*/ 	.word	index@(triton_poi_fused__native_batch_norm_legit_no_training_add_relu_8)
        /*002c*/ 	.word	0x00000000
.L_9:


//--------------------- .nv.info.triton_poi_fused__native_batch_norm_legit_no_training_add_relu_8 --------------------------
	.section	.nv.info.triton_poi_fused__native_batch_norm_legit_no_training_add_relu_8,"",@"SHT_CUDA_INFO"
	.sectionflags	@""
	.align	4


	//----- nvinfo : EIATTR_CUDA_API_VERSION
	.align		4
        /*0000*/ 	.byte	0x04, 0x37
        /*0002*/ 	.short	(.L_11 - .L_10)
.L_10:
        /*0004*/ 	.word	0x0000007c


	//----- nvinfo : EIATTR_KPARAM_INFO
	.align		4
.L_11:
        /*0008*/ 	.byte	0x04, 0x17
        /*000a*/ 	.short	(.L_13 - .L_12)
.L_12:
        /*000c*/ 	.word	0x00000000
        /*0010*/ 	.short	0x0009
        /*0012*/ 	.short	0x0044
        /*0014*/ 	.byte	0x00, 0xf0, 0x11, 0x00


	//----- nvinfo : EIATTR_KPARAM_INFO
	.align		4
.L_13:
        /*0018*/ 	.byte	0x04, 0x17
        /*001a*/ 	.short	(.L_15 - .L_14)
.L_14:
        /*001c*/ 	.word	0x00000000
        /*0020*/ 	.short	0x0008
        /*0022*/ 	.short	0x0040
        /*0024*/ 	.byte	0x00, 0xf0, 0x11, 0x00


	//----- nvinfo : EIATTR_KPARAM_INFO
	.align		4
.L_15:
        /*0028*/ 	.byte	0x04, 0x17
        /*002a*/ 	.short	(.L_17 - .L_16)
.L_16:
        /*002c*/ 	.word	0x00000000
        /*0030*/ 	.short	0x0007
        /*0032*/ 	.short	0x0038
        /*0034*/ 	.byte	0x00, 0xf4, 0x21, 0x00


	//----- nvinfo : EIATTR_KPARAM_INFO
	.align		4
.L_17:
        /*0038*/ 	.byte	0x04, 0x17
        /*003a*/ 	.short	(.L_19 - .L_18)
.L_18:
        /*003c*/ 	.word	0x00000000
        /*0040*/ 	.short	0x0006
        /*0042*/ 	.short	0x0030
        /*0044*/ 	.byte	0x00, 0xf4, 0x21, 0x00


	//----- nvinfo : EIATTR_KPARAM_INFO
	.align		4
.L_19:
        /*0048*/ 	.byte	0x04, 0x17
        /*004a*/ 	.short	(.L_21 - .L_20)
.L_20:
        /*004c*/ 	.word	0x00000000
        /*0050*/ 	.short	0x0005
        /*0052*/ 	.short	0x0028
        /*0054*/ 	.byte	0x00, 0xf4, 0x21, 0x00


	//----- nvinfo : EIATTR_KPARAM_INFO
	.align		4
.L_21:
        /*0058*/ 	.byte	0x04, 0x17
        /*005a*/ 	.short	(.L_23 - .L_22)
.L_22:
        /*005c*/ 	.word	0x00000000
        /*0060*/ 	.short	0x0004
        /*0062*/ 	.short	0x0020
        /*0064*/ 	.byte	0x00, 0xf4, 0x21, 0x00


	//----- nvinfo : EIATTR_KPARAM_INFO
	.align		4
.L_23:
        /*0068*/ 	.byte	0x04, 0x17
        /*006a*/ 	.short	(.L_25 - .L_24)
.L_24:
        /*006c*/ 	.word	0x00000000
        /*0070*/ 	.short	0x0003
        /*0072*/ 	.short	0x0018
        /*0074*/ 	.byte	0x00, 0xf4, 0x21, 0x00


	//----- nvinfo : EIATTR_KPARAM_INFO
	.align		4
.L_25:
        /*0078*/ 	.byte	0x04, 0x17
        /*007a*/ 	.short	(.L_27 - .L_26)
.L_26:
        /*007c*/ 	.word	0x00000000
        /*0080*/ 	.short	0x0002
        /*0082*/ 	.short	0x0010
        /*0084*/ 	.byte	0x00, 0xf4, 0x21, 0x00


	//----- nvinfo : EIATTR_KPARAM_INFO
	.align		4
.L_27:
        /*0088*/ 	.byte	0x04, 0x17
        /*008a*/ 	.short	(.L_29 - .L_28)
.L_28:
        /*008c*/ 	.word	0x00000000
        /*0090*/ 	.short	0x0001
        /*0092*/ 	.short	0x0008
        /*0094*/ 	.byte	0x00, 0xf4, 0x21, 0x00


	//----- nvinfo : EIATTR_KPARAM_INFO
	.align		4
.L_29:
        /*0098*/ 	.byte	0x04, 0x17
        /*009a*/ 	.short	(.L_31 - .L_30)
.L_30:
        /*009c*/ 	.word	0x00000000
        /*00a0*/ 	.short	0x0000
        /*00a2*/ 	.short	0x0000
        /*00a4*/ 	.byte	0x00, 0xf4, 0x21, 0x00


	//----- nvinfo : EIATTR_SPARSE_MMA_MASK
	.align		4
.L_31:
        /*00a8*/ 	.byte	0x03, 0x50
        /*00aa*/ 	.short	0x0000


	//----- nvinfo : EIATTR_MAXREG_COUNT
	.align		4
        /*00ac*/ 	.byte	0x03, 0x1b
        /*00ae*/ 	.short	0x00ff


	//----- nvinfo : EIATTR_EXIT_INSTR_OFFSETS
	.align		4
        /*00b0*/ 	.byte	0x04, 0x1c
        /*00b2*/ 	.short	(.L_33 - .L_32)


	//   ....[0]....
.L_32:
        /*00b4*/ 	.word	0x00000eb0


	//   ....[1]....
        /*00b8*/ 	.word	0x00000f00


	//----- nvinfo : EIATTR_REQNTID
	.align		4
.L_33:
        /*00bc*/ 	.byte	0x04, 0x10
        /*00be*/ 	.short	(.L_35 - .L_34)
.L_34:
        /*00c0*/ 	.word	0x00000080
        /*00c4*/ 	.word	0x00000001
        /*00c8*/ 	.word	0x00000001


	//----- nvinfo : EIATTR_CBANK_PARAM_SIZE
	.align		4
.L_35:
        /*00cc*/ 	.byte	0x03, 0x19
        /*00ce*/ 	.short	0x0048


	//----- nvinfo : EIATTR_PARAM_CBANK
	.align		4
        /*00d0*/ 	.byte	0x04, 0x0a
        /*00d2*/ 	.short	(.L_37 - .L_36)
	.align		4
.L_36:
        /*00d4*/ 	.word	index@(.nv.constant0.triton_poi_fused__native_batch_norm_legit_no_training_add_relu_8)
        /*00d8*/ 	.short	0x0210
        /*00da*/ 	.short	0x0048


	//----- nvinfo : EIATTR_SW_WAR
	.align		4
.L_37:
        /*00dc*/ 	.byte	0x04, 0x36
        /*00de*/ 	.short	(.L_39 - .L_38)
.L_38:
        /*00e0*/ 	.word	0x00000008
.L_39:


//--------------------- .nv.callgraph             --------------------------
	.section	.nv.callgraph,"",@"SHT_CUDA_CALLGRAPH"
	.align	4
	.sectionentsize	8
	.align		4
        /*0000*/ 	.word	0x00000000
	.align		4
        /*0004*/ 	.word	0xffffffff
	.align		4
        /*0008*/ 	.word	0x00000000
	.align		4
        /*000c*/ 	.word	0xfffffffe
	.align		4
        /*0010*/ 	.word	0x00000000
	.align		4
        /*0014*/ 	.word	0xfffffffd
	.align		4
        /*0018*/ 	.word	0x00000000
	.align		4
        /*001c*/ 	.word	0xfffffffc


//--------------------- .nv.constant4             --------------------------
	.section	.nv.constant4,"a",@progbits
	.align	8
	.align		8
.nv.constant4:
        /*0000*/ 	.dword	_$_str
	.align		8
        /*0008*/ 	.dword	_$_str_$_2


//--------------------- .text.triton_poi_fused__native_batch_norm_legit_no_training_add_relu_8 --------------------------
	.section	.text.triton_poi_fused__native_batch_norm_legit_no_training_add_relu_8,"ax",@progbits
	.sectionflags	@"SHF_BARRIERS=1"
	.align	128
        .global         triton_poi_fused__native_batch_norm_legit_no_training_add_relu_8
        .type           triton_poi_fused__native_batch_norm_legit_no_training_add_relu_8,@function
        .size           triton_poi_fused__native_batch_norm_legit_no_training_add_relu_8,(.L_x_1 - triton_poi_fused__native_batch_norm_legit_no_training_add_relu_8)
        .other          triton_poi_fused__native_batch_norm_legit_no_training_add_relu_8,@"STO_CUDA_ENTRY STV_DEFAULT"
triton_poi_fused__native_batch_norm_legit_no_training_add_relu_8:
.text.triton_poi_fused__native_batch_norm_legit_no_training_add_relu_8:
[----:B------:R-:W0:Y:S08]  /*0000*/  LDC R1, c[0x0][0x28] ;  /* 0x00000a00ff017b82 */ /* 0x000e300000000800 */
[----:B------:R-:W1:Y:S01]  /*0010*/  S2UR UR12, SR_CTAID.Y ;  /* 0x00000000000c79c3 */ /* 0x000e620000002600 */
[----:B------:R-:W-:Y:S01]  /*0020*/  ULDC.64 UR14, c[0x0][0x208] ;  /* 0x00008200000e7ab9 */ /* 0x000fe20000000a00 */
[----:B------:R-:W2:Y:S01]  /*0030*/  S2R R5, SR_TID.X ;  /* 0x0000000000057919 */ /* 0x000ea20000002100 */
[----:B------:R-:W-:Y:S01]  /*0040*/  ULDC.64 UR8, c[0x0][0x230] ;  /* 0x00008c0000087ab9 */ /* 0x000fe20000000a00 */
[----:B------:R-:W-:-:S04]  /*0050*/  ULDC.64 UR6, c[0x0][0x228] ;  /* 0x00008a0000067ab9 */ /* 0x000fc80000000a00 */
[----:B------:R-:W3:Y:S08]  /*0060*/  S2UR UR10, SR_CTAID.X ;  /* 0x00000000000a79c3 */ /* 0x000ef00000002500 */
[----:B------:R-:W4:Y:S01]  /*0070*/  LDC.64 R10, c[0x0][0x210] ;  /* 0x00008400ff0a7b82 */ /* 0x000f220000000a00 */
[----:B-1----:R-:W-:Y:S02]  /*0080*/  USHF.R.S32.HI UR4, URZ, 0x1f, UR12 ;  /* 0x0000001f3f047899 */ /* 0x002fe4000801140c */
[----:B------:R-:W-:-:S02]  /*0090*/  UISETP.GE.AND UP0, UPT, UR12, 0x100, UPT ;  /* 0x000001000c00788c */ /* 0x000fc4000bf06270 */
[----:B------:R-:W-:-:S04]  /*00a0*/  ULEA.HI UR11, UR4, UR12, URZ, 0x6 ;  /* 0x0000000c040b7291 */ /* 0x000fc8000f8f303f */
[----:B------:R-:W-:Y:S01]  /*00b0*/  ULOP3.LUT UR4, UR11, 0xffffffc0, URZ, 0xc0, !UPT ;  /* 0xffffffc00b047892 */ /* 0x000fe2000f8ec03f */
[----:B------:R-:W-:-:S03]  /*00c0*/  PLOP3.LUT P0, PT, PT, PT, UP0, 0x80, 0x0 ;  /* 0x000000000000781c */ /* 0x000fc60003f0f008 */
[----:B------:R-:W-:-:S03]  /*00d0*/  UIADD3 UR12, -UR4, UR12, URZ ;  /* 0x0000000c040c7290 */ /* 0x000fc6000fffe13f */
[----:B------:R-:W-:Y:S02]  /*00e0*/  ULDC.64 UR4, c[0x0][0x220] ;  /* 0x0000880000047ab9 */ /* 0x000fe40000000a00 */
[----:B------:R-:W-:-:S06]  /*00f0*/  UIMAD.WIDE UR4, UR12, 0x4, UR4 ;  /* 0x000000040c0478a5 */ /* 0x000fcc000f8e0204 */
[----:B------:R-:W-:Y:S02]  /*0100*/  IMAD.U32 R6, RZ, RZ, UR4 ;  /* 0x00000004ff067e24 */ /* 0x000fe4000f8e00ff */
[----:B------:R-:W-:Y:S01]  /*0110*/  IMAD.U32 R7, RZ, RZ, UR5 ;  /* 0x00000005ff077e24 */ /* 0x000fe2000f8e00ff */
[----:B---3--:R-:W-:Y:S01]  /*0120*/  USHF.L.U32 UR10, UR10, 0xa, URZ ;  /* 0x0000000a0a0a7899 */ /* 0x008fe2000800063f */
[----:B--2---:R-:W-:Y:S01]  /*0130*/  SHF.L.U32 R0, R5, 0x2, RZ ;  /* 0x0000000205007819 */ /* 0x004fe200000006ff */
[----:B------:R-:W-:Y:S02]  /*0140*/  USHF.R.S32.HI UR11, URZ, 0x6, UR11 ;  /* 0x000000063f0b7899 */ /* 0x000fe4000801140b */
[----:B------:R-:W2:Y:S01]  /*0150*/  @!P0 LDG.E.EL R6, desc[UR14][R6.64] ;  /* 0x0000000e06068981 */ /* 0x000ea2000c2e1900 */
[----:B------:R-:W-:Y:S01]  /*0160*/  LOP3.LUT R0, R0, 0x1fc, RZ, 0xc0, !PT ;  /* 0x000001fc00007812 */ /* 0x000fe200078ec0ff */
[----:B------:R-:W-:Y:S01]  /*0170*/  IMAD.U32 R3, RZ, RZ, UR10 ;  /* 0x0000000aff037e24 */ /* 0x000fe2000f8e00ff */
[----:B------:R-:W-:Y:S01]  /*0180*/  ULEA UR13, UR11, UR12, 0x12 ;  /* 0x0000000c0b0d7291 */ /* 0x000fe2000f8e903f */
[----:B------:R-:W-:Y:S01]  /*0190*/  PLOP3.LUT P1, PT, PT, PT, UP0, 0x80, 0x0 ;  /* 0x000000000000781c */ /* 0x000fe20003f2f008 */
[----:B------:R-:W-:Y:S01]  /*01a0*/  ULDC.64 UR4, c[0x0][0x218] ;  /* 0x0000860000047ab9 */ /* 0x000fe20000000a00 */
[----:B------:R-:W-:Y:S01]  /*01b0*/  PLOP3.LUT P4, PT, PT, PT, UP0, 0x80, 0x0 ;  /* 0x000000000000781c */ /* 0x000fe20003f8f008 */
[----:B------:R-:W-:Y:S01]  /*01c0*/  UIMAD.WIDE UR8, UR12, 0x4, UR8 ;  /* 0x000000040c0878a5 */ /* 0x000fe2000f8e0208 */
[----:B------:R-:W-:Y:S01]  /*01d0*/  LOP3.LUT R20, R3, 0x200, R0, 0xfe, !PT ;  /* 0x0000020003147812 */ /* 0x000fe200078efe00 */
[----:B------:R-:W-:Y:S01]  /*01e0*/  UIMAD.WIDE UR4, UR12, 0x4, UR4 ;  /* 0x000000040c0478a5 */ /* 0x000fe2000f8e0204 */
[----:B------:R-:W-:Y:S01]  /*01f0*/  LOP3.LUT R21, R0, UR10, RZ, 0xfc, !PT ;  /* 0x0000000a00157c12 */ /* 0x000fe2000f8efcff */
[----:B------:R-:W-:Y:S01]  /*0200*/  UIMAD.WIDE UR6, UR12, 0x4, UR6 ;  /* 0x000000040c0678a5 */ /* 0x000fe2000f8e0206 */
[----:B------:R-:W-:-:S02]  /*0210*/  PLOP3.LUT P0, PT, PT, PT, UP0, 0x80, 0x0 ;  /* 0x000000000000781c */ /* 0x000fc40003f0f008 */
[----:B------:R-:W-:Y:S02]  /*0220*/  CS2R R2, SRZ ;  /* 0x0000000000027805 */ /* 0x000fe4000001ff00 */
[----:B------:R-:W-:Y:S01]  /*0230*/  PLOP3.LUT P2, PT, PT, PT, UP0, 0x80, 0x0 ;  /* 0x000000000000781c */ /* 0x000fe20003f4f008 */
[----:B------:R-:W-:Y:S01]  /*0240*/  IMAD.MOV.U32 R16, RZ, RZ, RZ ;  /* 0x000000ffff107224 */ /* 0x000fe200078e00ff */
[----:B------:R-:W-:Y:S01]  /*0250*/  PLOP3.LUT P3, PT, PT, PT, UP0, 0x80, 0x0 ;  /* 0x000000000000781c */ /* 0x000fe20003f6f008 */
[----:B------:R-:W-:Y:S01]  /*0260*/  IMAD.U32 R14, RZ, RZ, UR8 ;  /* 0x00000008ff0e7e24 */ /* 0x000fe2000f8e00ff */
[----:B------:R-:W-:Y:S01]  /*0270*/  LEA R13, R20, UR13, 0x6 ;  /* 0x0000000d140d7c11 */ /* 0x000fe2000f8e30ff */
[----:B------:R-:W-:Y:S01]  /*0280*/  IMAD.U32 R15, RZ, RZ, UR9 ;  /* 0x00000009ff0f7e24 */ /* 0x000fe2000f8e00ff */
[----:B------:R-:W-:Y:S01]  /*0290*/  LEA R23, R21, UR13, 0x6 ;  /* 0x0000000d15177c11 */ /* 0x000fe2000f8e30ff */
[----:B------:R-:W-:Y:S01]  /*02a0*/  IMAD.U32 R25, RZ, RZ, UR5 ;  /* 0x00000005ff197e24 */ /* 0x000fe2000f8e00ff */
[----:B------:R-:W-:Y:S01]  /*02b0*/  MOV R24, UR4 ;  /* 0x0000000400187c02 */ /* 0x000fe20008000f00 */
[----:B----4-:R-:W-:Y:S01]  /*02c0*/  IMAD.WIDE R12, R13, 0x4, R10 ;  /* 0x000000040d0c7825 */ /* 0x010fe200078e020a */
[----:B------:R-:W-:Y:S01]  /*02d0*/  MOV R19, UR7 ;  /* 0x0000000700137c02 */ /* 0x000fe20008000f00 */
[----:B------:R1:W3:Y:S02]  /*02e0*/  @!P4 LDG.E.EL R17, desc[UR14][R14.64] ;  /* 0x0000000e0e11c981 */ /* 0x0002e4000c2e1900 */
[----:B------:R-:W-:-:S02]  /*02f0*/  IMAD.U32 R18, RZ, RZ, UR6 ;  /* 0x00000006ff127e24 */ /* 0x000fc4000f8e00ff */
[C---:B------:R-:W-:Y:S01]  /*0300*/  IMAD.WIDE R8, R23.reuse, 0x4, R10 ;  /* 0x0000000417087825 */ /* 0x040fe200078e020a */
[----:B------:R4:W5:Y:S01]  /*0310*/  @!P1 LDG.E.EL R3, desc[UR14][R12.64] ;  /* 0x0000000e0c039981 */ /* 0x000962000c2e1900 */
[----:B------:R-:W-:Y:S02]  /*0320*/  PLOP3.LUT P4, PT, PT, PT, UP0, 0x80, 0x0 ;  /* 0x000000000000781c */ /* 0x000fe40003f8f008 */
[C---:B------:R-:W-:Y:S01]  /*0330*/  VIADD R29, R23.reuse, 0x40 ;  /* 0x00000040171d7836 */ /* 0x040fe20000000000 */
[----:B------:R4:W3:Y:S01]  /*0340*/  @!P2 LDG.E.EL R7, desc[UR14][R24.64] ;  /* 0x0000000e1807a981 */ /* 0x0008e2000c2e1900 */
[----:B-1----:R-:W-:-:S03]  /*0350*/  VIADD R15, R23, 0x8040 ;  /* 0x00008040170f7836 */ /* 0x002fc60000000000 */
[----:B------:R1:W3:Y:S01]  /*0360*/  @!P3 LDG.E.EL R4, desc[UR14][R18.64] ;  /* 0x0000000e1204b981 */ /* 0x0002e2000c2e1900 */
[----:B----4-:R-:W-:-:S03]  /*0370*/  IADD3 R13, R23, 0xc0, RZ ;  /* 0x000000c0170d7810 */ /* 0x010fc60007ffe0ff */
[----:B------:R4:W3:Y:S01]  /*0380*/  @!P0 LDG.E.EL R16, desc[UR14][R8.64] ;  /* 0x0000000e08108981 */ /* 0x0008e2000c2e1900 */
[----:B------:R-:W-:Y:S02]  /*0390*/  PLOP3.LUT P3, PT, PT, PT, UP0, 0x80, 0x0 ;  /* 0x000000000000781c */ /* 0x000fe40003f6f008 */
[----:B------:R-:W-:Y:S01]  /*03a0*/  IADD3 R25, R23, 0x80c0, RZ ;  /* 0x000080c017197810 */ /* 0x000fe20007ffe0ff */
[C---:B-1----:R-:W-:Y:S01]  /*03b0*/  VIADD R19, R23.reuse, 0x8080 ;  /* 0x0000808017137836 */ /* 0x042fe20000000000 */
[----:B------:R-:W-:Y:S01]  /*03c0*/  PLOP3.LUT P0, PT, PT, PT, UP0, 0x80, 0x0 ;  /* 0x000000000000781c */ /* 0x000fe20003f0f008 */
[----:B----4-:R-:W-:Y:S01]  /*03d0*/  VIADD R9, R23, 0x80 ;  /* 0x0000008017097836 */ /* 0x010fe20000000000 */
[----:B------:R-:W-:Y:S01]  /*03e0*/  PLOP3.LUT P1, PT, PT, PT, UP0, 0x80, 0x0 ;  /* 0x000000000000781c */ /* 0x000fe20003f2f008 */
[----:B------:R-:W-:Y:S01]  /*03f0*/  IMAD.WIDE R22, R13, 0x4, R10 ;  /* 0x000000040d167825 */ /* 0x000fe200078e020a */
[----:B------:R-:W-:-:S03]  /*0400*/  HFMA2.MMA R0, -RZ, RZ, 0, 0 ;  /* 0x00000000ff007435 */ /* 0x000fc600000001ff */
[----:B------:R-:W-:Y:S01]  /*0410*/  IMAD.WIDE R28, R29, 0x4, R10 ;  /* 0x000000041d1c7825 */ /* 0x000fe200078e020a */
[----:B------:R-:W-:-:S03]  /*0420*/  CS2R R26, SRZ ;  /* 0x00000000001a7805 */ /* 0x000fc6000001ff00 */
[--C-:B------:R-:W-:Y:S01]  /*0430*/  IMAD.WIDE R8, R9, 0x4, R10.reuse ;  /* 0x0000000409087825 */ /* 0x100fe200078e020a */
[----:B------:R-:W-:Y:S01]  /*0440*/  PLOP3.LUT P2, PT, PT, PT, UP0, 0x80, 0x0 ;  /* 0x000000000000781c */ /* 0x000fe20003f4f008 */
[----:B------:R-:W4:Y:S02]  /*0450*/  @!P0 LDG.E.EL R2, desc[UR14][R28.64] ;  /* 0x0000000e1c028981 */ /* 0x000f24000c2e1900 */
[--C-:B------:R-:W-:Y:S01]  /*0460*/  IMAD.WIDE R14, R15, 0x4, R10.reuse ;  /* 0x000000040f0e7825 */ /* 0x100fe200078e020a */
[----:B------:R-:W-:Y:S01]  /*0470*/  PLOP3.LUT P5, PT, PT, PT, UP0, 0x80, 0x0 ;  /* 0x000000000000781c */ /* 0x000fe20003faf008 */
[----:B------:R1:W4:Y:S02]  /*0480*/  @!P1 LDG.E.EL R0, desc[UR14][R8.64] ;  /* 0x0000000e08009981 */ /* 0x000324000c2e1900 */
[--C-:B------:R-:W-:Y:S02]  /*0490*/  IMAD.WIDE R12, R19, 0x4, R10.reuse ;  /* 0x00000004130c7825 */ /* 0x100fe400078e020a */
[----:B------:R-:W4:Y:S01]  /*04a0*/  @!P3 LDG.E.EL R26, desc[UR14][R14.64] ;  /* 0x0000000e0e1ab981 */ /* 0x000f22000c2e1900 */
[----:B------:R-:W1:Y:S01]  /*04b0*/  LDC.64 R18, c[0x0][0x238] ;  /* 0x00008e00ff127b82 */ /* 0x000e620000000a00 */
[----:B------:R-:W-:Y:S01]  /*04c0*/  IMAD.WIDE R10, R25, 0x4, R10 ;  /* 0x00000004190a7825 */ /* 0x000fe200078e020a */
[----:B------:R-:W-:Y:S01]  /*04d0*/  CS2R R24, SRZ ;  /* 0x0000000000187805 */ /* 0x000fe2000001ff00 */
[----:B------:R-:W4:Y:S05]  /*04e0*/  @!P2 LDG.E.EL R27, desc[UR14][R22.64] ;  /* 0x0000000e161ba981 */ /* 0x000f2a000c2e1900 */
[----:B------:R-:W4:Y:S01]  /*04f0*/  @!P4 LDG.E.EL R25, desc[UR14][R12.64] ;  /* 0x0000000e0c19c981 */ /* 0x000f22000c2e1900 */
[----:B------:R-:W-:-:S03]  /*0500*/  ULEA UR7, UR11, UR12, 0x8 ;  /* 0x0000000c0b077291 */ /* 0x000fc6000f8e403f */
[----:B------:R1:W4:Y:S01]  /*0510*/  @!P5 LDG.E.EL R24, desc[UR14][R10.64] ;  /* 0x0000000e0a18d981 */ /* 0x000322000c2e1900 */
[----:B------:R-:W-:Y:S01]  /*0520*/  USHF.L.U32 UR7, UR7, 0xc, URZ ;  /* 0x0000000c07077899 */ /* 0x000fe2000800063f */
[----:B------:R-:W-:-:S03]  /*0530*/  PLOP3.LUT P0, PT, PT, PT, UP0, 0x80, 0x0 ;  /* 0x000000000000781c */ /* 0x000fc60003f0f008 */
[----:B------:R-:W-:Y:S01]  /*0540*/  UIADD3 UR4, UR7, 0x80000, URZ ;  /* 0x0008000007047890 */ /* 0x000fe2000fffe03f */
[----:B-1----:R-:W-:-:S05]  /*0550*/  CS2R R8, SRZ ;  /* 0x0000000000087805 */ /* 0x002fca000001ff00 */
[----:B------:R-:W-:Y:S01]  /*0560*/  VIADD R29, R21, UR4 ;  /* 0x00000004151d7c36 */ /* 0x000fe20008000000 */
[----:B0-----:R-:W-:-:S03]  /*0570*/  CS2R R10, SRZ ;  /* 0x00000000000a7805 */ /* 0x001fc6000001ff00 */
[----:B------:R-:W-:-:S05]  /*0580*/  IMAD.WIDE R22, R29, 0x4, R18 ;  /* 0x000000041d167825 */ /* 0x000fca00078e0212 */
[----:B------:R-:W4:Y:S01]  /*0590*/  @!P0 LDG.E.EL.128 R8, desc[UR14][R22.64] ;  /* 0x0000000e16088981 */ /* 0x000f22000c2e1d00 */
[----:B------:R-:W-:Y:S01]  /*05a0*/  PLOP3.LUT P0, PT, PT, PT, UP0, 0x80, 0x0 ;  /* 0x000000000000781c */ /* 0x000fe20003f0f008 */
[----:B------:R-:W-:Y:S01]  /*05b0*/  VIADD R13, R20, UR4 ;  /* 0x00000004140d7c36 */ /* 0x000fe20008000000 */
[----:B------:R-:W-:-:S03]  /*05c0*/  CS2R R14, SRZ ;  /* 0x00000000000e7805 */ /* 0x000fc6000001ff00 */
[----:B------:R-:W-:Y:S01]  /*05d0*/  IMAD.WIDE R18, R13, 0x4, R18 ;  /* 0x000000040d127825 */ /* 0x000fe200078e0212 */
[----:B------:R-:W-:-:S07]  /*05e0*/  CS2R R12, SRZ ;  /* 0x00000000000c7805 */ /* 0x000fce000001ff00 */
[----:B------:R0:W4:Y:S01]  /*05f0*/  @!P0 LDG.E.EL.128 R12, desc[UR14][R18.64] ;  /* 0x0000000e120c8981 */ /* 0x000122000c2e1d00 */
[----:B------:R-:W-:Y:S01]  /*0600*/  PLOP3.LUT P0, PT, PT, PT, UP0, 0x80, 0x0 ;  /* 0x000000000000781c */ /* 0x000fe20003f0f008 */
[----:B------:R-:W-:Y:S01]  /*0610*/  UMOV UR4, URZ ;  /* 0x0000003f00047c82 */ /* 0x000fe20008000000 */
[----:B------:R-:W-:Y:S02]  /*0620*/  PLOP3.LUT P2, PT, PT, PT, UP0, 0x80, 0x0 ;  /* 0x000000000000781c */ /* 0x000fe40003f4f008 */
[----:B------:R-:W-:Y:S02]  /*0630*/  PLOP3.LUT P4, PT, PT, PT, UP0, 0x80, 0x0 ;  /* 0x000000000000781c */ /* 0x000fe40003f8f008 */
[----:B------:R-:W-:Y:S01]  /*0640*/  PLOP3.LUT P3, PT, PT, PT, UP0, 0x80, 0x0 ;  /* 0x000000000000781c */ /* 0x000fe20003f6f008 */
[----:B0-----:R-:W-:Y:S01]  /*0650*/  IMAD.MOV.U32 R18, RZ, RZ, 0x3e800000 ;  /* 0x3e800000ff127424 */ /* 0x001fe200078e00ff */
[----:B------:R-:W-:Y:S01]  /*0660*/  UMOV UR6, URZ ;  /* 0x0000003f00067c82 */ /* 0x000fe20008000000 */
[----:B------:R-:W-:Y:S01]  /*0670*/  UMOV UR5, URZ ;  /* 0x0000003f00057c82 */ /* 0x000fe20008000000 */
[----:B------:R-:W0:Y:S03]  /*0680*/  S2UR UR8, SR_CgaCtaId ;  /* 0x00000000000879c3 */ /* 0x000e260000008800 */
[----:B--2---:R-:W-:-:S13]  /*0690*/  @!P0 R2UR UR4, R6 ;  /* 0x00000000060482ca */ /* 0x004fda00000e0000 */
[----:B------:R-:W-:-:S05]  /*06a0*/  MOV R6, UR4 ;  /* 0x0000000400067c02 */ /* 0x000fca0008000f00 */
[----:B------:R-:W-:-:S04]  /*06b0*/  FADD R6, R6, 9.9999997473787516356e-06 ;  /* 0x3727c5ac06067421 */ /* 0x000fc80000000000 */
[----:B------:R-:W1:Y:S02]  /*06c0*/  MUFU.SQRT R22, R6 ;  /* 0x0000000600167308 */ /* 0x000e640000002000 */
[C---:B-1----:R-:W-:Y:S02]  /*06d0*/  FSETP.GT.AND P0, PT, R22.reuse, 8.50705917302346158658e+37, PT ;  /* 0x7e8000001600780b */ /* 0x042fe40003f04000 */
[----:B------:R-:W-:-:S11]  /*06e0*/  FSETP.GEU.AND P1, PT, R22, 1.175494350822287508e-38, PT ;  /* 0x008000001600780b */ /* 0x000fd60003f2e000 */
[----:B------:R-:W-:-:S04]  /*06f0*/  @P0 FMUL R22, R22, 0.25 ;  /* 0x3e80000016160820 */ /* 0x000fc80000400000 */
[----:B------:R-:W-:Y:S01]  /*0700*/  @!P1 FMUL R22, R22, 16777216 ;  /* 0x4b80000016169820 */ /* 0x000fe20000400000 */
[----:B------:R-:W-:Y:S01]  /*0710*/  UMOV UR4, URZ ;  /* 0x0000003f00047c82 */ /* 0x000fe20008000000 */
[----:B---3--:R-:W-:-:S04]  /*0720*/  @!P2 R2UR UR4, R7 ;  /* 0x000000000704a2ca */ /* 0x008fc800000e0000 */
[----:B------:R-:W1:Y:S01]  /*0730*/  MUFU.RCP R22, R22 ;  /* 0x0000001600167308 */ /* 0x000e620000001000 */
[----:B------:R-:W-:Y:S02]  /*0740*/  FSEL R7, R18, 1, P0 ;  /* 0x3f80000012077808 */ /* 0x000fe40000000000 */
[----:B------:R-:W-:Y:S02]  /*0750*/  @!P4 R2UR UR6, R17 ;  /* 0x000000001106c2ca */ /* 0x000fe400000e0000 */
[----:B------:R-:W2:Y:S01]  /*0760*/  S2R R17, SR_TID.X ;  /* 0x0000000000117919 */ /* 0x000ea20000002100 */
[----:B------:R-:W-:Y:S01]  /*0770*/  @!P1 FMUL R7, R7, 16777216 ;  /* 0x4b80000007079820 */ /* 0x000fe20000400000 */
[----:B------:R-:W-:Y:S02]  /*0780*/  @!P3 R2UR UR5, R4 ;  /* 0x000000000405b2ca */ /* 0x000fe400000e0000 */
[----:B-----5:R-:W-:Y:S01]  /*0790*/  FADD R6, R3, -UR4 ;  /* 0x8000000403067e21 */ /* 0x020fe20008000000 */
[----:B----4-:R-:W-:Y:S01]  /*07a0*/  FADD R19, R2, -UR4 ;  /* 0x8000000402137e21 */ /* 0x010fe20008000000 */
[----:B-1----:R-:W-:Y:S01]  /*07b0*/  FMUL R4, R22, R7 ;  /* 0x0000000716047220 */ /* 0x002fe20000400000 */
[----:B------:R-:W-:Y:S01]  /*07c0*/  FADD R7, R16, -UR4 ;  /* 0x8000000410077e21 */ /* 0x000fe20008000000 */
[----:B------:R-:W-:Y:S01]  /*07d0*/  FADD R22, R25, -UR4 ;  /* 0x8000000419167e21 */ /* 0x000fe20008000000 */
[----:B------:R-:W-:Y:S01]  /*07e0*/  FADD R25, R26, -UR4 ;  /* 0x800000041a197e21 */ /* 0x000fe20008000000 */
[----:B------:R-:W-:Y:S01]  /*07f0*/  FADD R29, R0, -UR4 ;  /* 0x80000004001d7e21 */ /* 0x000fe20008000000 */
[----:B------:R-:W-:-:S02]  /*0800*/  FMUL R0, R4, R6 ;  /* 0x0000000604007220 */ /* 0x000fc40000400000 */
[C---:B------:R-:W-:Y:S01]  /*0810*/  FMUL R2, R4.reuse, R25 ;  /* 0x0000001904027220 */ /* 0x040fe20000400000 */
[----:B------:R-:W-:Y:S02]  /*0820*/  FMUL R25, R4, R7 ;  /* 0x0000000704197220 */ /* 0x000fe40000400000 */
[----:B------:R-:W1:Y:S01]  /*0830*/  LDC.64 R6, c[0x0][0x240] ;  /* 0x00009000ff067b82 */ /* 0x000e620000000a00 */
[----:B------:R-:W-:Y:S01]  /*0840*/  FADD R27, R27, -UR4 ;  /* 0x800000041b1b7e21 */ /* 0x000fe20008000000 */
[----:B------:R-:W-:Y:S01]  /*0850*/  FADD R23, R24, -UR4 ;  /* 0x8000000418177e21 */ /* 0x000fe20008000000 */
[C---:B------:R-:W-:Y:S01]  /*0860*/  FMUL R26, R4.reuse, R19 ;  /* 0x00000013041a7220 */ /* 0x040fe20000400000 */
[----:B------:R-:W-:Y:S01]  /*0870*/  MOV R3, UR5 ;  /* 0x0000000500037c02 */ /* 0x000fe20008000f00 */
[C---:B------:R-:W-:Y:S01]  /*0880*/  FMUL R24, R4.reuse, R27 ;  /* 0x0000001b04187220 */ /* 0x040fe20000400000 */
[----:B------:R-:W-:Y:S02]  /*0890*/  IMAD.U32 R19, RZ, RZ, UR5 ;  /* 0x00000005ff137e24 */ /* 0x000fe4000f8e00ff */
[----:B------:R-:W-:Y:S01]  /*08a0*/  FMUL R18, R4, R29 ;  /* 0x0000001d04127220 */ /* 0x000fe20000400000 */
[----:B------:R-:W-:-:S02]  /*08b0*/  IMAD.U32 R16, RZ, RZ, UR5 ;  /* 0x00000005ff107e24 */ /* 0x000fc4000f8e00ff */
[----:B------:R-:W-:Y:S01]  /*08c0*/  FFMA R26, R26, R3, UR6 ;  /* 0x000000061a1a7e23 */ /* 0x000fe20008000003 */
[----:B------:R-:W-:Y:S01]  /*08d0*/  FFMA R19, R24, R19, UR6 ;  /* 0x0000000618137e23 */ /* 0x000fe20008000013 */
[----:B------:R-:W-:Y:S01]  /*08e0*/  FFMA R18, R18, R3, UR6 ;  /* 0x0000000612127e23 */ /* 0x000fe20008000003 */
[----:B------:R-:W-:Y:S01]  /*08f0*/  FFMA R16, R25, R16, UR6 ;  /* 0x0000000619107e23 */ /* 0x000fe20008000010 */
[----:B------:R-:W-:Y:S01]  /*0900*/  MOV R24, UR5 ;  /* 0x0000000500187c02 */ /* 0x000fe20008000f00 */
[C---:B------:R-:W-:Y:S01]  /*0910*/  FMUL R23, R4.reuse, R23 ;  /* 0x0000001704177220 */ /* 0x040fe20000400000 */
[----:B------:R-:W-:Y:S01]  /*0920*/  FMUL R22, R4, R22 ;  /* 0x0000001604167220 */ /* 0x000fe20000400000 */
[----:B------:R-:W-:Y:S02]  /*0930*/  IMAD.U32 R25, RZ, RZ, UR5 ;  /* 0x00000005ff197e24 */ /* 0x000fe4000f8e00ff */
[----:B------:R-:W-:Y:S01]  /*0940*/  FFMA R4, R2, R3, UR6 ;  /* 0x0000000602047e23 */ /* 0x000fe20008000003 */
[----:B------:R-:W-:-:S02]  /*0950*/  VIADD R3, R21, UR7 ;  /* 0x0000000715037c36 */ /* 0x000fc40008000000 */
[----:B------:R-:W-:Y:S01]  /*0960*/  FFMA R23, R23, R24, UR6 ;  /* 0x0000000617177e23 */ /* 0x000fe20008000018 */
[----:B------:R-:W-:Y:S02]  /*0970*/  VIADD R21, R20, UR7 ;  /* 0x0000000714157c36 */ /* 0x000fe40008000000 */
[-C--:B------:R-:W-:Y:S01]  /*0980*/  FFMA R0, R0, R25.reuse, UR6 ;  /* 0x0000000600007e23 */ /* 0x080fe20008000019 */
[----:B------:R-:W-:Y:S01]  /*0990*/  FFMA R22, R22, R25, UR6 ;  /* 0x0000000616167e23 */ /* 0x000fe20008000019 */
[----:B------:R-:W-:Y:S01]  /*09a0*/  UMOV UR4, 0x400 ;  /* 0x0000040000047882 */ /* 0x000fe20000000000 */
[----:B--2---:R-:W-:Y:S02]  /*09b0*/  SHF.L.U32 R20, R17, 0x2, RZ ;  /* 0x0000000211147819 */ /* 0x004fe400000006ff */
[----:B------:R-:W-:Y:S02]  /*09c0*/  PLOP3.LUT P1, PT, PT, PT, UP0, 0x80, 0x0 ;  /* 0x000000000000781c */ /* 0x000fe40003f2f008 */
[----:B------:R-:W-:-:S02]  /*09d0*/  FSETP.GEU.AND P5, PT, R19, RZ, PT ;  /* 0x000000ff1300720b */ /* 0x000fc40003fae000 */
[----:B------:R-:W-:Y:S02]  /*09e0*/  FSETP.GEU.AND P6, PT, R18, RZ, PT ;  /* 0x000000ff1200720b */ /* 0x000fe40003fce000 */
[----:B------:R-:W-:Y:S02]  /*09f0*/  FSETP.GEU.AND P2, PT, R26, RZ, PT ;  /* 0x000000ff1a00720b */ /* 0x000fe40003f4e000 */
[----:B------:R-:W-:Y:S01]  /*0a00*/  FSETP.GEU.AND P3, PT, R16, RZ, PT ;  /* 0x000000ff1000720b */ /* 0x000fe20003f6e000 */
[----:B0-----:R-:W-:Y:S01]  /*0a10*/  UPRMT UR4, UR8, 0x654, UR4 ;  /* 0x0000065408047896 */ /* 0x001fe20008000004 */
[----:B------:R-:W-:Y:S02]  /*0a20*/  PLOP3.LUT P0, PT, PT, PT, UP0, 0x80, 0x0 ;  /* 0x000000000000781c */ /* 0x000fe40003f0f008 */
[----:B------:R-:W-:Y:S02]  /*0a30*/  LOP3.LUT R24, R17, 0x7f, RZ, 0xc0, !PT ;  /* 0x0000007f11187812 */ /* 0x000fe400078ec0ff */
[----:B------:R-:W-:-:S02]  /*0a40*/  LOP3.LUT R20, R20, 0x1fc, RZ, 0xc0, !PT ;  /* 0x000001fc14147812 */ /* 0x000fc400078ec0ff */
[----:B------:R-:W-:Y:S02]  /*0a50*/  FSEL R19, R19, RZ, P5 ;  /* 0x000000ff13137208 */ /* 0x000fe40002800000 */
[----:B------:R-:W-:Y:S02]  /*0a60*/  FSEL R18, R18, RZ, P6 ;  /* 0x000000ff12127208 */ /* 0x000fe40003000000 */
[----:B------:R-:W-:Y:S02]  /*0a70*/  FSEL R17, R26, RZ, P2 ;  /* 0x000000ff1a117208 */ /* 0x000fe40001000000 */
[----:B------:R-:W-:Y:S02]  /*0a80*/  FSEL R16, R16, RZ, P3 ;  /* 0x000000ff10107208 */ /* 0x000fe40001800000 */
[----:B------:R-:W-:Y:S02]  /*0a90*/  FSETP.GEU.AND P4, PT, R23, RZ, PT ;  /* 0x000000ff1700720b */ /* 0x000fe40003f8e000 */
[----:B------:R-:W-:-:S02]  /*0aa0*/  FSETP.GEU.AND P5, PT, R22, RZ, PT ;  /* 0x000000ff1600720b */ /* 0x000fc40003fae000 */
[----:B------:R-:W-:Y:S02]  /*0ab0*/  FSETP.GEU.AND P6, PT, R4, RZ, PT ;  /* 0x000000ff0400720b */ /* 0x000fe40003fce000 */
[----:B------:R-:W-:Y:S01]  /*0ac0*/  FSETP.GEU.AND P2, PT, R0, RZ, PT ;  /* 0x000000ff0000720b */ /* 0x000fe20003f4e000 */
[----:B-1----:R-:W-:Y:S01]  /*0ad0*/  IMAD.WIDE R2, R3, 0x4, R6 ;  /* 0x0000000403027825 */ /* 0x002fe200078e0206 */
[----:B------:R-:W-:-:S03]  /*0ae0*/  LEA R25, R20, UR4, 0x2 ;  /* 0x0000000414197c11 */ /* 0x000fc6000f8e10ff */
[----:B------:R-:W-:Y:S01]  /*0af0*/  FADD R11, R19, R11 ;  /* 0x0000000b130b7221 */ /* 0x000fe20000000000 */
[----:B------:R-:W-:Y:S01]  /*0b00*/  FSEL R23, R23, RZ, P4 ;  /* 0x000000ff17177208 */ /* 0x000fe20002000000 */
[----:B------:R-:W-:Y:S01]  /*0b10*/  IMAD.WIDE R6, R21, 0x4, R6 ;  /* 0x0000000415067825 */ /* 0x000fe200078e0206 */
[----:B------:R-:W-:-:S03]  /*0b20*/  FSEL R22, R22, RZ, P5 ;  /* 0x000000ff16167208 */ /* 0x000fc60002800000 */
[----:B------:R-:W-:Y:S01]  /*0b30*/  FADD R10, R18, R10 ;  /* 0x0000000a120a7221 */ /* 0x000fe20000000000 */
[----:B------:R-:W-:Y:S01]  /*0b40*/  FADD R9, R17, R9 ;  /* 0x0000000911097221 */ /* 0x000fe20000000000 */
[----:B------:R-:W-:Y:S01]  /*0b50*/  FADD R8, R16, R8 ;  /* 0x0000000810087221 */ /* 0x000fe20000000000 */
[----:B------:R-:W-:Y:S01]  /*0b60*/  FSEL R21, R4, RZ, P6 ;  /* 0x000000ff04157208 */ /* 0x000fe20003000000 */
[----:B------:R-:W0:Y:S01]  /*0b70*/  LDC.64 R26, c[0x0][0x248] ;  /* 0x00009200ff1a7b82 */ /* 0x000e220000000a00 */
[----:B------:R-:W-:Y:S01]  /*0b80*/  FSEL R20, R0, RZ, P2 ;  /* 0x000000ff00147208 */ /* 0x000fe20001000000 */
[----:B------:R-:W-:Y:S04]  /*0b90*/  @!P1 STG.E.128 desc[UR14][R2.64], R16 ;  /* 0x0000001002009986 */ /* 0x000fe8000c101d0e */
[----:B------:R1:W-:Y:S04]  /*0ba0*/  STS.128 [R25], R8 ;  /* 0x0000000819007388 */ /* 0x0003e80000000c00 */
[----:B------:R0:W-:Y:S01]  /*0bb0*/  @!P0 STG.E.128 desc[UR14][R6.64], R20 ;  /* 0x0000001406008986 */ /* 0x0001e2000c101d0e */
[----:B------:R-:W-:Y:S01]  /*0bc0*/  LEA R24, R24, UR4, 0x2 ;  /* 0x0000000418187c11 */ /* 0x000fe2000f8e10ff */
[----:B------:R-:W-:Y:S01]  /*0bd0*/  BAR.SYNC.DEFER_BLOCKING 0x0 ;  /* 0x0000000000007b1d */ /* 0x000fe20000010000 */
[----:B------:R-:W-:Y:S01]  /*0be0*/  FADD R15, R23, R15 ;  /* 0x0000000f170f7221 */ /* 0x000fe20000000000 */
[----:B------:R-:W-:Y:S01]  /*0bf0*/  FADD R14, R22, R14 ;  /* 0x0000000e160e7221 */ /* 0x000fe20000000000 */
[----:B------:R-:W-:Y:S01]  /*0c00*/  FADD R13, R21, R13 ;  /* 0x0000000d150d7221 */ /* 0x000fe20000000000 */
[----:B------:R-:W-:-:S02]  /*0c10*/  FADD R12, R20, R12 ;  /* 0x0000000c140c7221 */ /* 0x000fc40000000000 */
[----:B------:R-:W2:Y:S04]  /*0c20*/  LDS R4, [R24] ;  /* 0x0000000018047984 */ /* 0x000ea80000000800 */
[----:B------:R-:W3:Y:S04]  /*0c30*/  LDS R28, [R24+0x200] ;  /* 0x00020000181c7984 */ /* 0x000ee80000000800 */
[----:B------:R-:W4:Y:S04]  /*0c40*/  LDS R2, [R24+0x400] ;  /* 0x0004000018027984 */ /* 0x000f280000000800 */
[----:B------:R-:W5:Y:S01]  /*0c50*/  LDS R0, [R24+0x600] ;  /* 0x0006000018007984 */ /* 0x000f620000000800 */
[----:B------:R-:W-:Y:S06]  /*0c60*/  BAR.SYNC.DEFER_BLOCKING 0x0 ;  /* 0x0000000000007b1d */ /* 0x000fec0000010000 */
[----:B------:R0:W-:Y:S02]  /*0c70*/  STS.128 [R25], R12 ;  /* 0x0000000c19007388 */ /* 0x0001e40000000c00 */
[----:B------:R-:W-:Y:S01]  /*0c80*/  BAR.SYNC.DEFER_BLOCKING 0x0 ;  /* 0x0000000000007b1d */ /* 0x000fe20000010000 */
[----:B-1----:R-:W-:Y:S01]  /*0c90*/  IMAD.U32 R8, RZ, RZ, UR10 ;  /* 0x0000000aff087e24 */ /* 0x002fe2000f8e00ff */
[----:B------:R-:W-:-:S04]  /*0ca0*/  PLOP3.LUT P0, PT, PT, PT, UP0, 0x80, 0x0 ;  /* 0x000000000000781c */ /* 0x000fc80003f0f008 */
[----:B------:R-:W-:Y:S02]  /*0cb0*/  LOP3.LUT R17, R8, 0x7f, R5, 0xf8, !PT ;  /* 0x0000007f08117812 */ /* 0x000fe400078ef805 */
[----:B------:R-:W-:Y:S02]  /*0cc0*/  PLOP3.LUT P1, PT, PT, PT, UP0, 0x80, 0x0 ;  /* 0x000000000000781c */ /* 0x000fe40003f2f008 */
[----:B------:R-:W-:Y:S01]  /*0cd0*/  LEA R17, R17, UR13, 0x6 ;  /* 0x0000000d11117c11 */ /* 0x000fe2000f8e30ff */
[----:B------:R-:W1:Y:S04]  /*0ce0*/  LDS R11, [R24] ;  /* 0x00000000180b7984 */ /* 0x000e680000000800 */
[----:B------:R-:W1:Y:S04]  /*0cf0*/  LDS R10, [R24+0x200] ;  /* 0x00020000180a7984 */ /* 0x000e680000000800 */
[----:B------:R-:W1:Y:S01]  /*0d00*/  LDS R3, [R24+0x400] ;  /* 0x0004000018037984 */ /* 0x000e620000000800 */
[----:B------:R-:W-:Y:S01]  /*0d10*/  IADD3 R9, R17, 0x2000, RZ ;  /* 0x0000200011097810 */ /* 0x000fe20007ffe0ff */
[----:B0-----:R-:W-:-:S04]  /*0d20*/  IMAD.WIDE R6, R17, 0x4, R26 ;  /* 0x0000000411067825 */ /* 0x001fc800078e021a */
[----:B------:R-:W-:Y:S01]  /*0d30*/  IMAD.WIDE R8, R9, 0x4, R26 ;  /* 0x0000000409087825 */ /* 0x000fe200078e021a */
[----:B--2---:R0:W-:Y:S01]  /*0d40*/  @!P0 STG.E desc[UR14][R6.64], R4 ;  /* 0x0000000406008986 */ /* 0x0041e2000c10190e */
[----:B------:R-:W-:-:S03]  /*0d50*/  PLOP3.LUT P0, PT, PT, PT, UP0, 0x80, 0x0 ;  /* 0x000000000000781c */ /* 0x000fc60003f0f008 */
[----:B---3--:R2:W-:Y:S01]  /*0d60*/  @!P1 STG.E desc[UR14][R8.64], R28 ;  /* 0x0000001c08009986 */ /* 0x0085e2000c10190e */
[----:B------:R-:W-:Y:S02]  /*0d70*/  PLOP3.LUT P1, PT, PT, PT, UP0, 0x80, 0x0 ;  /* 0x000000000000781c */ /* 0x000fe40003f2f008 */
[----:B------:R-:W-:Y:S01]  /*0d80*/  PLOP3.LUT P2, PT, PT, PT, UP0, 0x80, 0x0 ;  /* 0x000000000000781c */ /* 0x000fe20003f4f008 */
[C---:B------:R-:W-:Y:S01]  /*0d90*/  VIADD R5, R17.reuse, 0x4000 ;  /* 0x0000400011057836 */ /* 0x040fe20000000000 */
[----:B------:R-:W-:Y:S02]  /*0da0*/  PLOP3.LUT P3, PT, PT, PT, UP0, 0x80, 0x0 ;  /* 0x000000000000781c */ /* 0x000fe40003f6f008 */
[----:B------:R-:W-:Y:S02]  /*0db0*/  PLOP3.LUT P4, PT, PT, PT, UP0, 0x80, 0x0 ;  /* 0x000000000000781c */ /* 0x000fe40003f8f008 */
[----:B------:R-:W-:Y:S01]  /*0dc0*/  IADD3 R21, R17, 0x6000, RZ ;  /* 0x0000600011157810 */ /* 0x000fe20007ffe0ff */
[----:B------:R-:W-:Y:S01]  /*0dd0*/  VIADD R19, R17, 0x8000 ;  /* 0x0000800011137836 */ /* 0x000fe20000000000 */
[----:B------:R-:W-:-:S02]  /*0de0*/  PLOP3.LUT P5, PT, PT, PT, UP0, 0x40, 0x0 ;  /* 0x000000000000781c */ /* 0x000fc40003fae808 */
[----:B------:R-:W-:Y:S01]  /*0df0*/  IADD3 R13, R17, 0xa000, RZ ;  /* 0x0000a000110d7810 */ /* 0x000fe20007ffe0ff */
[----:B------:R-:W-:Y:S02]  /*0e00*/  VIADD R15, R17, 0xc000 ;  /* 0x0000c000110f7836 */ /* 0x000fe40000000000 */
[----:B0-----:R-:W-:-:S04]  /*0e10*/  IMAD.WIDE R4, R5, 0x4, R26 ;  /* 0x0000000405047825 */ /* 0x001fc800078e021a */
[--C-:B------:R-:W-:Y:S01]  /*0e20*/  IMAD.WIDE R6, R21, 0x4, R26.reuse ;  /* 0x0000000415067825 */ /* 0x100fe200078e021a */
[----:B----4-:R0:W-:Y:S03]  /*0e30*/  @!P0 STG.E desc[UR14][R4.64], R2 ;  /* 0x0000000204008986 */ /* 0x0101e6000c10190e */
[--C-:B--2---:R-:W-:Y:S01]  /*0e40*/  IMAD.WIDE R8, R19, 0x4, R26.reuse ;  /* 0x0000000413087825 */ /* 0x104fe200078e021a */
[----:B-----5:R0:W-:Y:S03]  /*0e50*/  @!P1 STG.E desc[UR14][R6.64], R0 ;  /* 0x0000000006009986 */ /* 0x0201e6000c10190e */
[--C-:B------:R-:W-:Y:S01]  /*0e60*/  IMAD.WIDE R12, R13, 0x4, R26.reuse ;  /* 0x000000040d0c7825 */ /* 0x100fe200078e021a */
[----:B-1----:R0:W-:Y:S03]  /*0e70*/  @!P2 STG.E desc[UR14][R8.64], R11 ;  /* 0x0000000b0800a986 */ /* 0x0021e6000c10190e */
[----:B------:R-:W-:Y:S01]  /*0e80*/  IMAD.WIDE R14, R15, 0x4, R26 ;  /* 0x000000040f0e7825 */ /* 0x000fe200078e021a */
[----:B------:R0:W-:Y:S04]  /*0e90*/  @!P3 STG.E desc[UR14][R12.64], R10 ;  /* 0x0000000a0c00b986 */ /* 0x0001e8000c10190e */
[----:B------:R0:W-:Y:S02]  /*0ea0*/  @!P4 STG.E desc[UR14][R14.64], R3 ;  /* 0x000000030e00c986 */ /* 0x0001e4000c10190e */
[----:B0-----:R-:W-:Y:S05]  /*0eb0*/  @!P5 EXIT ;  /* 0x000000000000d94d */ /* 0x001fea0003800000 */
[----:B0-----:R-:W0:Y:S01]  /*0ec0*/  LDS R3, [R24+0x600] ;  /* 0x0006000018037984 */ /* 0x001e220000000800 */
[----:B------:R-:W-:-:S05]  /*0ed0*/  IADD3 R17, R17, 0xe000, RZ ;  /* 0x0000e00011117810 */ /* 0x000fca0007ffe0ff */
[----:B------:R-:W-:-:S05]  /*0ee0*/  IMAD.WIDE R26, R17, 0x4, R26 ;  /* 0x00000004111a7825 */ /* 0x000fca00078e021a */
[----:B0-----:R-:W-:Y:S01]  /*0ef0*/  STG.E desc[UR14][R26.64], R3 ;  /* 0x000000031a007986 */ /* 0x001fe2000c10190e */
[----:B------:R-:W-:Y:S05]  /*0f00*/  EXIT ;  /* 0x000000000000794d */ /* 0x000fea0003800000 */
.L_x_0:
[----:B------:R-:W-:-:S00]  /*0f10*/  BRA `(.L_x_0) ;  /* 0xfffffffc00fc7947 */ /* 0x000fc0000383ffff */
[----:B------:R-:W-:-:S00]  /*0f20*/  NOP ;  /* 0x0000000000007918 */ /* 0x000fc00000000000 */
        /* <DEDUP_REMOVED lines=13> */
.L_x_1:


//--------------------- .nv.global.init           --------------------------
	.section	.nv.global.init,"aw",@progbits
.nv.global.init:
	.type		_$_str,@object
	.size		_$_str,(_$_str_$_2 - _$_str)
_$_str:
        /*0000*/ 	.byte	0x5f, 0x5f, 0x43, 0x55, 0x44, 0x41, 0x5f, 0x46, 0x54, 0x5a, 0x00
	.type		_$_str_$_2,@object
	.size		_$_str_$_2,(.L_1 - _$_str_$_2)
_$_str_$_2:
        /*000b*/ 	.byte	0x5f, 0x5f, 0x43, 0x55, 0x44, 0x41, 0x5f, 0x50, 0x52, 0x45, 0x43, 0x5f, 0x53, 0x51, 0x52, 0x54
        /*001b*/ 	.byte	0x00
.L_1:


//--------------------- .nv.shared.triton_poi_fused__native_batch_norm_legit_no_training_add_relu_8 --------------------------
	.section	.nv.shared.triton_poi_fused__native_batch_norm_legit_no_training_add_relu_8,"aw",@nobits
	.sectionflags	@""
	.align	16
	.zero		1024


//--------------------- .nv.constant0.triton_poi_fused__native_batch_norm_legit_no_training_add_relu_8 --------------------------
	.section	.nv.constant0.triton_poi_fused__native_batch_norm_legit_no_training_add_relu_8,"a",@progbits
	.sectionflags	@""
	.align	4
.nv.constant0.triton_poi_fused__native_batch_norm_legit_no_training_add_relu_8:
	.zero		600
